	.headerflags	@"EF_CUDA_TEXMODE_UNIFIED EF_CUDA_64BIT_ADDRESS EF_CUDA_ACCELERATORS EF_CUDA_SM90 EF_CUDA_VIRTUAL_SM(EF_CUDA_SM90)"
	.elftype	@"ET_EXEC"


//--------------------- .nv.info                  --------------------------
	.section	.nv.info,"",@"SHT_CUDA_INFO"
	.align	4


	//----- nvinfo : EIATTR_REGCOUNT
	.align		4
        /*0000*/ 	.byte	0x04, 0x2f
        /*0002*/ 	.short	(.L_3 - .L_2)
	.align		4
.L_2:
        /*0004*/ 	.word	index@(triton_poi_fused__native_batch_norm_legit_no_training_add_convolution_13)
        /*0008*/ 	.word	0x00000016


	//----- nvinfo : EIATTR_MIN_STACK_SIZE
	.align		4
.L_3:
        /*000c*/ 	.byte	0x04, 0x12
        /*000e*/ 	.short	(.L_5 - .L_4)
	.align		4
.L_4:
        /*0010*/ 	.word	index@(triton_poi_fused__native_batch_norm_legit_no_training_add_convolution_13)
        /*0014*/ 	.word	0x00000000


	//----- nvinfo : EIATTR_FRAME_SIZE
	.align		4
.L_5:
        /*0018*/ 	.byte	0x04, 0x11
        /*001a*/ 	.short	(.L_7 - .L_6)
	.align		4
.L_6:
        /*001c*/ 	.word	index@(triton_poi_fused__native_batch_norm_legit_no_training_add_convolution_13)
        /*0020*/ 	.word	0x00000000


	//----- nvinfo : EIATTR_MIN_STACK_SIZE
	.align		4
.L_7:
        /*0024*/ 	.byte	0x04, 0x12
        /*0026*/ 	.short	(.L_9 - .L_8)
	.align		4
.L_8:
        /*0028*/ 	.word	index@(triton_poi_fused__native_batch_norm_legit_no_training_add_convolution_13)
        /*002c*/ 	.word	0x00000000
.L_9:


//--------------------- .nv.info.triton_poi_fused__native_batch_norm_legit_no_training_add_convolution_13 --------------------------
	.section	.nv.info.triton_poi_fused__native_batch_norm_legit_no_training_add_convolution_13,"",@"SHT_CUDA_INFO"
	.sectionflags	@""
	.align	4


	//----- nvinfo : EIATTR_CUDA_API_VERSION
	.align		4
        /*0000*/ 	.byte	0x04, 0x37
        /*0002*/ 	.short	(.L_11 - .L_10)
.L_10:
        /*0004*/ 	.word	0x0000007c


	//----- nvinfo : EIATTR_KPARAM_INFO
	.align		4
.L_11:
        /*0008*/ 	.byte	0x04, 0x17
        /*000a*/ 	.short	(.L_13 - .L_12)
.L_12:
        /*000c*/ 	.word	0x00000000
        /*0010*/ 	.short	0x0008
        /*0012*/ 	.short	0x0040
        /*0014*/ 	.byte	0x00, 0xf0, 0x11, 0x00


	//----- nvinfo : EIATTR_KPARAM_INFO
	.align		4
.L_13:
        /*0018*/ 	.byte	0x04, 0x17
        /*001a*/ 	.short	(.L_15 - .L_14)
.L_14:
        /*001c*/ 	.word	0x00000000
        /*0020*/ 	.short	0x0007
        /*0022*/ 	.short	0x0038
        /*0024*/ 	.byte	0x00, 0xf4, 0x21, 0x00


	//----- nvinfo : EIATTR_KPARAM_INFO
	.align		4
.L_15:
        /*0028*/ 	.byte	0x04, 0x17
        /*002a*/ 	.short	(.L_17 - .L_16)
.L_16:
        /*002c*/ 	.word	0x00000000
        /*0030*/ 	.short	0x0006
        /*0032*/ 	.short	0x0030
        /*0034*/ 	.byte	0x00, 0xf4, 0x21, 0x00


	//----- nvinfo : EIATTR_KPARAM_INFO
	.align		4
.L_17:
        /*0038*/ 	.byte	0x04, 0x17
        /*003a*/ 	.short	(.L_19 - .L_18)
.L_18:
        /*003c*/ 	.word	0x00000000
        /*0040*/ 	.short	0x0005
        /*0042*/ 	.short	0x0028
        /*0044*/ 	.byte	0x00, 0xf4, 0x21, 0x00


	//----- nvinfo : EIATTR_KPARAM_INFO
	.align		4
.L_19:
        /*0048*/ 	.byte	0x04, 0x17
        /*004a*/ 	.short	(.L_21 - .L_20)
.L_20:
        /*004c*/ 	.word	0x00000000
        /*0050*/ 	.short	0x0004
        /*0052*/ 	.short	0x0020
        /*0054*/ 	.byte	0x00, 0xf4, 0x21, 0x00


	//----- nvinfo : EIATTR_KPARAM_INFO
	.align		4
.L_21:
        /*0058*/ 	.byte	0x04, 0x17
        /*005a*/ 	.short	(.L_23 - .L_22)
.L_22:
        /*005c*/ 	.word	0x00000000
        /*0060*/ 	.short	0x0003
        /*0062*/ 	.short	0x0018
        /*0064*/ 	.byte	0x00, 0xf4, 0x21, 0x00


	//----- nvinfo : EIATTR_KPARAM_INFO
	.align		4
.L_23:
        /*0068*/ 	.byte	0x04, 0x17
        /*006a*/ 	.short	(.L_25 - .L_24)
.L_24:
        /*006c*/ 	.word	0x00000000
        /*0070*/ 	.short	0x0002
        /*0072*/ 	.short	0x0010
        /*0074*/ 	.byte	0x00, 0xf4, 0x21, 0x00


	//----- nvinfo : EIATTR_KPARAM_INFO
	.align		4
.L_25:
        /*0078*/ 	.byte	0x04, 0x17
        /*007a*/ 	.short	(.L_27 - .L_26)
.L_26:
        /*007c*/ 	.word	0x00000000
        /*0080*/ 	.short	0x0001
        /*0082*/ 	.short	0x0008
        /*0084*/ 	.byte	0x00, 0xf4, 0x21, 0x00


	//----- nvinfo : EIATTR_KPARAM_INFO
	.align		4
.L_27:
        /*0088*/ 	.byte	0x04, 0x17
        /*008a*/ 	.short	(.L_29 - .L_28)
.L_28:
        /*008c*/ 	.word	0x00000000
        /*0090*/ 	.short	0x0000
        /*0092*/ 	.short	0x0000
        /*0094*/ 	.byte	0x00, 0xf4, 0x21, 0x00


	//----- nvinfo : EIATTR_SPARSE_MMA_MASK
	.align		4
.L_29:
        /*0098*/ 	.byte	0x03, 0x50
        /*009a*/ 	.short	0x0000


	//----- nvinfo : EIATTR_MAXREG_COUNT
	.align		4
        /*009c*/ 	.byte	0x03, 0x1b
        /*009e*/ 	.short	0x00ff


	//----- nvinfo : EIATTR_EXIT_INSTR_OFFSETS
	.align		4
        /*00a0*/ 	.byte	0x04, 0x1c
        /*00a2*/ 	.short	(.L_31 - .L_30)


	//   ....[0]....
.L_30:
        /*00a4*/ 	.word	0x00000370


	//----- nvinfo : EIATTR_REQNTID
	.align		4
.L_31:
        /*00a8*/ 	.byte	0x04, 0x10
        /*00aa*/ 	.short	(.L_33 - .L_32)
.L_32:
        /*00ac*/ 	.word	0x00000080
        /*00b0*/ 	.word	0x00000001
        /*00b4*/ 	.word	0x00000001


	//----- nvinfo : EIATTR_CBANK_PARAM_SIZE
	.align		4
.L_33:
        /*00b8*/ 	.byte	0x03, 0x19
        /*00ba*/ 	.short	0x0044


	//----- nvinfo : EIATTR_PARAM_CBANK
	.align		4
        /*00bc*/ 	.byte	0x04, 0x0a
        /*00be*/ 	.short	(.L_35 - .L_34)
	.align		4
.L_34:
        /*00c0*/ 	.word	index@(.nv.constant0.triton_poi_fused__native_batch_norm_legit_no_training_add_convolution_13)
        /*00c4*/ 	.short	0x0210
        /*00c6*/ 	.short	0x0044


	//----- nvinfo : EIATTR_SW_WAR
	.align		4
.L_35:
        /*00c8*/ 	.byte	0x04, 0x36
        /*00ca*/ 	.short	(.L_37 - .L_36)
.L_36:
        /*00cc*/ 	.word	0x00000008
.L_37:


//--------------------- .nv.callgraph             --------------------------
	.section	.nv.callgraph,"",@"SHT_CUDA_CALLGRAPH"
	.align	4
	.sectionentsize	8
	.align		4
        /*0000*/ 	.word	0x00000000
	.align		4
        /*0004*/ 	.word	0xffffffff
	.align		4
        /*0008*/ 	.word	0x00000000
	.align		4
        /*000c*/ 	.word	0xfffffffe
	.align		4
        /*0010*/ 	.word	0x00000000
	.align		4
        /*0014*/ 	.word	0xfffffffd
	.align		4
        /*0018*/ 	.word	0x00000000
	.align		4
        /*001c*/ 	.word	0xfffffffc


//--------------------- .nv.constant4             --------------------------
	.section	.nv.constant4,"a",@progbits
	.align	8
	.align		8
.nv.constant4:
        /*0000*/ 	.dword	_$_str
	.align		8
        /*0008*/ 	.dword	_$_str_$_2


//--------------------- .text.triton_poi_fused__native_batch_norm_legit_no_training_add_convolution_13 --------------------------
	.section	.text.triton_poi_fused__native_batch_norm_legit_no_training_add_convolution_13,"ax",@progbits
	.align	128
        .global         triton_poi_fused__native_batch_norm_legit_no_training_add_convolution_13
        .type           triton_poi_fused__native_batch_norm_legit_no_training_add_convolution_13,@function
        .size           triton_poi_fused__native_batch_norm_legit_no_training_add_convolution_13,(.L_x_1 - triton_poi_fused__native_batch_norm_legit_no_training_add_convolution_13)
        .other          triton_poi_fused__native_batch_norm_legit_no_training_add_convolution_13,@"STO_CUDA_ENTRY STV_DEFAULT"
triton_poi_fused__native_batch_norm_legit_no_training_add_convolution_13:
.text.triton_poi_fused__native_batch_norm_legit_no_training_add_convolution_13:
[----:B------:R-:W-:Y:S01]  /*0000*/  LDC R1, c[0x0][0x28] ;  /* 0x00000a00ff017b82 */ /* 0x000fe20000000800 */
[----:B------:R-:W1:Y:S07]  /*0010*/  S2R R0, SR_TID.X ;  /* 0x0000000000007919 */ /* 0x000e6e0000002100 */
[----:B------:R-:W2:Y:S01]  /*0020*/  LDC.64 R18, c[0x0][0x230] ;  /* 0x00008c00ff127b82 */ /* 0x000ea20000000a00 */
[----:B------:R-:W-:Y:S01]  /*0030*/  ULDC.64 UR4, c[0x0][0x208] ;  /* 0x0000820000047ab9 */ /* 0x000fe20000000a00 */
[----:B------:R-:W3:Y:S06]  /*0040*/  S2R R3, SR_CTAID.X ;  /* 0x0000000000037919 */ /* 0x000eec0000002500 */
[----:B------:R-:W4:Y:S08]  /*0050*/  LDC.64 R16, c[0x0][0x218] ;  /* 0x00008600ff107b82 */ /* 0x000f300000000a00 */
[----:B------:R-:W5:Y:S08]  /*0060*/  LDC.64 R14, c[0x0][0x228] ;  /* 0x00008a00ff0e7b82 */ /* 0x000f700000000a00 */
[----:B------:R-:W5:Y:S01]  /*0070*/  LDC.64 R10, c[0x0][0x238] ;  /* 0x00008e00ff0a7b82 */ /* 0x000f620000000a00 */
[----:B-1----:R-:W-:-:S07]  /*0080*/  LOP3.LUT R0, R0, 0x7f, RZ, 0xc0, !PT ;  /* 0x0000007f00007812 */ /* 0x002fce00078ec0ff */
[----:B------:R-:W1:Y:S01]  /*0090*/  LDC.64 R6, c[0x0][0x240] ;  /* 0x00009000ff067b82 */ /* 0x000e620000000a00 */
[----:B---3--:R-:W-:Y:S02]  /*00a0*/  SHF.R.S32.HI R2, RZ, 0x18, R3 ;  /* 0x00000018ff027819 */ /* 0x008fe40000011403 */
[----:B------:R-:W-:Y:S02]  /*00b0*/  LEA R0, R3, R0, 0x7 ;  /* 0x0000000003007211 */ /* 0x000fe400078e38ff */
[----:B------:R-:W-:-:S03]  /*00c0*/  SGXT R3, R2, 0x1 ;  /* 0x000000010203781a */ /* 0x000fc60000000200 */
[----:B------:R-:W3:Y:S01]  /*00d0*/  LDC.64 R4, c[0x0][0x220] ;  /* 0x00008800ff047b82 */ /* 0x000ee20000000a00 */
[----:B------:R-:W-:-:S04]  /*00e0*/  LEA.HI R3, R3, R0, RZ, 0x4 ;  /* 0x0000000003037211 */ /* 0x000fc800078f20ff */
[--C-:B------:R-:W-:Y:S02]  /*00f0*/  SHF.R.S32.HI R9, RZ, 0x4, R3.reuse ;  /* 0x00000004ff097819 */ /* 0x100fe40000011403 */
[----:B------:R-:W-:-:S04]  /*0100*/  SHF.R.S32.HI R2, RZ, 0x1f, R3 ;  /* 0x0000001fff027819 */ /* 0x000fc80000011403 */
[----:B------:R-:W-:-:S04]  /*0110*/  LEA.HI R2, R2, R9, RZ, 0x6 ;  /* 0x0000000902027211 */ /* 0x000fc800078f30ff */
[----:B------:R-:W-:-:S04]  /*0120*/  LOP3.LUT R2, R2, 0xffffffc0, RZ, 0xc0, !PT ;  /* 0xffffffc002027812 */ /* 0x000fc800078ec0ff */
[----:B------:R-:W-:Y:S02]  /*0130*/  IADD3 R9, R9, -R2, RZ ;  /* 0x8000000209097210 */ /* 0x000fe40007ffe0ff */
[----:B------:R-:W1:Y:S03]  /*0140*/  LDC.64 R2, c[0x0][0x210] ;  /* 0x00008400ff027b82 */ /* 0x000e660000000a00 */
[----:B--2---:R-:W-:-:S05]  /*0150*/  IMAD.WIDE R18, R9, 0x4, R18 ;  /* 0x0000000409127825 */ /* 0x004fca00078e0212 */
[----:B------:R2:W3:Y:S01]  /*0160*/  LDG.E.EL R8, desc[UR4][R18.64] ;  /* 0x0000000412087981 */ /* 0x0004e2000c2e1900 */
[----:B----4-:R-:W-:-:S04]  /*0170*/  IMAD.WIDE R16, R9, 0x4, R16 ;  /* 0x0000000409107825 */ /* 0x010fc800078e0210 */
[C---:B-----5:R-:W-:Y:S01]  /*0180*/  IMAD.WIDE R14, R9.reuse, 0x4, R14 ;  /* 0x00000004090e7825 */ /* 0x060fe200078e020e */
[----:B------:R4:W5:Y:S03]  /*0190*/  LDG.E.EL R12, desc[UR4][R16.64] ;  /* 0x00000004100c7981 */ /* 0x000966000c2e1900 */
[C---:B0-----:R-:W-:Y:S02]  /*01a0*/  IMAD.WIDE R10, R9.reuse, 0x4, R10 ;  /* 0x00000004090a7825 */ /* 0x041fe400078e020a */
[----:B------:R-:W5:Y:S02]  /*01b0*/  LDG.E.EL R14, desc[UR4][R14.64] ;  /* 0x000000040e0e7981 */ /* 0x000f64000c2e1900 */
[----:B-1----:R-:W-:Y:S02]  /*01c0*/  IMAD.WIDE R2, R0, 0x4, R2 ;  /* 0x0000000400027825 */ /* 0x002fe400078e0202 */
[----:B------:R-:W5:Y:S04]  /*01d0*/  LDG.E.EL R10, desc[UR4][R10.64] ;  /* 0x000000040a0a7981 */ /* 0x000f68000c2e1900 */
[----:B------:R-:W5:Y:S01]  /*01e0*/  LDG.E R13, desc[UR4][R2.64] ;  /* 0x00000004020d7981 */ /* 0x000f62000c1e1900 */
[----:B--2---:R-:W-:-:S04]  /*01f0*/  IMAD.WIDE R18, R9, 0x4, R6 ;  /* 0x0000000409127825 */ /* 0x004fc800078e0206 */
[C---:B---3--:R-:W-:Y:S02]  /*0200*/  IMAD.WIDE R6, R0.reuse, 0x4, R4 ;  /* 0x0000000400067825 */ /* 0x048fe400078e0204 */
[----:B------:R-:W2:Y:S01]  /*0210*/  LDG.E.EL R19, desc[UR4][R18.64] ;  /* 0x0000000412137981 */ /* 0x000ea2000c2e1900 */
[----:B----4-:R-:W-:Y:S01]  /*0220*/  HFMA2.MMA R16, -RZ, RZ, 1.625, 0 ;  /* 0x3e800000ff107435 */ /* 0x010fe200000001ff */
[----:B------:R-:W0:Y:S02]  /*0230*/  LDC.64 R4, c[0x0][0x248] ;  /* 0x00009200ff047b82 */ /* 0x000e240000000a00 */
[----:B------:R1:W3:Y:S01]  /*0240*/  LDG.E R6, desc[UR4][R6.64] ;  /* 0x0000000406067981 */ /* 0x0002e2000c1e1900 */
[----:B0-----:R-:W-:-:S04]  /*0250*/  IMAD.WIDE R4, R0, 0x4, R4 ;  /* 0x0000000400047825 */ /* 0x001fc800078e0204 */
[----:B------:R-:W-:-:S04]  /*0260*/  FADD R8, R8, 9.9999997473787516356e-06 ;  /* 0x3727c5ac08087421 */ /* 0x000fc80000000000 */
[----:B------:R-:W0:Y:S02]  /*0270*/  MUFU.SQRT R9, R8 ;  /* 0x0000000800097308 */ /* 0x000e240000002000 */
[C---:B0-----:R-:W-:Y:S02]  /*0280*/  FSETP.GT.AND P0, PT, R9.reuse, 8.50705917302346158658e+37, PT ;  /* 0x7e8000000900780b */ /* 0x041fe40003f04000 */
[----:B------:R-:W-:-:S11]  /*0290*/  FSETP.GEU.AND P1, PT, R9, 1.175494350822287508e-38, PT ;  /* 0x008000000900780b */ /* 0x000fd60003f2e000 */
[----:B------:R-:W-:-:S04]  /*02a0*/  @P0 FMUL R9, R9, 0.25 ;  /* 0x3e80000009090820 */ /* 0x000fc80000400000 */
[----:B------:R-:W-:-:S06]  /*02b0*/  @!P1 FMUL R9, R9, 16777216 ;  /* 0x4b80000009099820 */ /* 0x000fcc0000400000 */
[----:B------:R-:W1:Y:S01]  /*02c0*/  MUFU.RCP R9, R9 ;  /* 0x0000000900097308 */ /* 0x000e620000001000 */
[----:B------:R-:W-:Y:S01]  /*02d0*/  FSEL R16, R16, 1, P0 ;  /* 0x3f80000010107808 */ /* 0x000fe20000000000 */
[----:B-----5:R-:W-:-:S04]  /*02e0*/  FADD R13, R13, R12 ;  /* 0x0000000c0d0d7221 */ /* 0x020fc80000000000 */
[----:B------:R-:W-:Y:S01]  /*02f0*/  @!P1 FMUL R16, R16, 16777216 ;  /* 0x4b80000010109820 */ /* 0x000fe20000400000 */
[----:B------:R-:W-:-:S03]  /*0300*/  FADD R14, -R14, R13 ;  /* 0x0000000d0e0e7221 */ /* 0x000fc60000000100 */
[----:B-1----:R-:W-:-:S04]  /*0310*/  FMUL R7, R9, R16 ;  /* 0x0000001009077220 */ /* 0x002fc80000400000 */
[----:B------:R-:W-:-:S04]  /*0320*/  FMUL R7, R14, R7 ;  /* 0x000000070e077220 */ /* 0x000fc80000400000 */
[----:B--2---:R-:W-:-:S04]  /*0330*/  FFMA R7, R10, R7, R19 ;  /* 0x000000070a077223 */ /* 0x004fc80000000013 */
[----:B---3--:R-:W-:Y:S01]  /*0340*/  FADD R7, R6, R7 ;  /* 0x0000000706077221 */ /* 0x008fe20000000000 */
[----:B------:R-:W-:Y:S04]  /*0350*/  STG.E desc[UR4][R2.64], R13 ;  /* 0x0000000d02007986 */ /* 0x000fe8000c101904 */
[----:B------:R-:W-:Y:S01]  /*0360*/  STG.E desc[UR4][R4.64], R7 ;  /* 0x0000000704007986 */ /* 0x000fe2000c101904 */
[----:B------:R-:W-:Y:S05]  /*0370*/  EXIT ;  /* 0x000000000000794d */ /* 0x000fea0003800000 */
.L_x_0:
[----:B------:R-:W-:-:S00]  /*0380*/  BRA `(.L_x_0) ;  /* 0xfffffffc00fc7947 */ /* 0x000fc0000383ffff */
[----:B------:R-:W-:-:S00]  /*0390*/  NOP ;  /* 0x0000000000007918 */ /* 0x000fc00000000000 */
        /* <DEDUP_REMOVED lines=14> */
.L_x_1:


//--------------------- .nv.global.init           --------------------------
	.section	.nv.global.init,"aw",@progbits
.nv.global.init:
	.type		_$_str,@object
	.size		_$_str,(_$_str_$_2 - _$_str)
_$_str:
        /*0000*/ 	.byte	0x5f, 0x5f, 0x43, 0x55, 0x44, 0x41, 0x5f, 0x46, 0x54, 0x5a, 0x00
	.type		_$_str_$_2,@object
	.size		_$_str_$_2,(.L_1 - _$_str_$_2)
_$_str_$_2:
        /*000b*/ 	.byte	0x5f, 0x5f, 0x43, 0x55, 0x44, 0x41, 0x5f, 0x50, 0x52, 0x45, 0x43, 0x5f, 0x53, 0x51, 0x52, 0x54
        /*001b*/ 	.byte	0x00
.L_1:


//--------------------- .nv.constant0.triton_poi_fused__native_batch_norm_legit_no_training_add_convolution_13 --------------------------
	.section	.nv.constant0.triton_poi_fused__native_batch_norm_legit_no_training_add_convolution_13,"a",@progbits
	.sectionflags	@""
	.align	4
.nv.constant0.triton_poi_fused__native_batch_norm_legit_no_training_add_convolution_13:
	.zero		596
